	.headerflags	@"EF_CUDA_TEXMODE_UNIFIED EF_CUDA_64BIT_ADDRESS EF_CUDA_ACCELERATORS EF_CUDA_SM90 EF_CUDA_VIRTUAL_SM(EF_CUDA_SM90)"
	.elftype	@"ET_EXEC"


//--------------------- .nv.info                  --------------------------
	.section	.nv.info,"",@"SHT_CUDA_INFO"
	.align	4


	//----- nvinfo : EIATTR_REGCOUNT
	.align		4
        /*0000*/ 	.byte	0x04, 0x2f
        /*0002*/ 	.short	(.L_1 - .L_0)
	.align		4
.L_0:
        /*0004*/ 	.word	index@(triton_per_fused_add_mean_relu_11)
        /*0008*/ 	.word	0x00000016


	//----- nvinfo : EIATTR_MIN_STACK_SIZE
	.align		4
.L_1:
        /*000c*/ 	.byte	0x04, 0x12
        /*000e*/ 	.short	(.L_3 - .L_2)
	.align		4
.L_2:
        /*0010*/ 	.word	index@(triton_per_fused_add_mean_relu_11)
        /*0014*/ 	.word	0x00000000


	//----- nvinfo : EIATTR_FRAME_SIZE
	.align		4
.L_3:
        /*0018*/ 	.byte	0x04, 0x11
        /*001a*/ 	.short	(.L_5 - .L_4)
	.align		4
.L_4:
        /*001c*/ 	.word	index@(triton_per_fused_add_mean_relu_11)
        /*0020*/ 	.word	0x00000000


	//----- nvinfo : EIATTR_MIN_STACK_SIZE
	.align		4
.L_5:
        /*0024*/ 	.byte	0x04, 0x12
        /*0026*/ 	.short	(.L_7 - .L_6)
	.align		4
.L_6:
        /*0028*/ 	.word	index@(triton_per_fused_add_mean_relu_11)
        /*002c*/ 	.word	0x00000000
.L_7:


//--------------------- .nv.info.triton_per_fused_add_mean_relu_11 --------------------------
	.section	.nv.info.triton_per_fused_add_mean_relu_11,"",@"SHT_CUDA_INFO"
	.sectionflags	@""
	.align	4


	//----- nvinfo : EIATTR_CUDA_API_VERSION
	.align		4
        /*0000*/ 	.byte	0x04, 0x37
        /*0002*/ 	.short	(.L_9 - .L_8)
.L_8:
        /*0004*/ 	.word	0x0000007c


	//----- nvinfo : EIATTR_KPARAM_INFO
	.align		4
.L_9:
        /*0008*/ 	.byte	0x04, 0x17
        /*000a*/ 	.short	(.L_11 - .L_10)
.L_10:
        /*000c*/ 	.word	0x00000000
        /*0010*/ 	.short	0x0003
        /*0012*/ 	.short	0x0014
        /*0014*/ 	.byte	0x00, 0xf0, 0x11, 0x00


	//----- nvinfo : EIATTR_KPARAM_INFO
	.align		4
.L_11:
        /*0018*/ 	.byte	0x04, 0x17
        /*001a*/ 	.short	(.L_13 - .L_12)
.L_12:
        /*001c*/ 	.word	0x00000000
        /*0020*/ 	.short	0x0002
        /*0022*/ 	.short	0x0010
        /*0024*/ 	.byte	0x00, 0xf0, 0x11, 0x00


	//----- nvinfo : EIATTR_KPARAM_INFO
	.align		4
.L_13:
        /*0028*/ 	.byte	0x04, 0x17
        /*002a*/ 	.short	(.L_15 - .L_14)
.L_14:
        /*002c*/ 	.word	0x00000000
        /*0030*/ 	.short	0x0001
        /*0032*/ 	.short	0x0008
        /*0034*/ 	.byte	0x00, 0xf4, 0x21, 0x00


	//----- nvinfo : EIATTR_KPARAM_INFO
	.align		4
.L_15:
        /*0038*/ 	.byte	0x04, 0x17
        /*003a*/ 	.short	(.L_17 - .L_16)
.L_16:
        /*003c*/ 	.word	0x00000000
        /*0040*/ 	.short	0x0000
        /*0042*/ 	.short	0x0000
        /*0044*/ 	.byte	0x00, 0xf4, 0x21, 0x00


	//----- nvinfo : EIATTR_SPARSE_MMA_MASK
	.align		4
.L_17:
        /*0048*/ 	.byte	0x03, 0x50
        /*004a*/ 	.short	0x0000


	//----- nvinfo : EIATTR_MAXREG_COUNT
	.align		4
        /*004c*/ 	.byte	0x03, 0x1b
        /*004e*/ 	.short	0x00ff


	//----- nvinfo : EIATTR_COOP_GROUP_MASK_REGIDS
	.align		4
        /*0050*/ 	.byte	0x04, 0x29
        /*0052*/ 	.short	(.L_19 - .L_18)


	//   ....[0]....
.L_18:
        /*0054*/ 	.word	0xffffffff


	//   ....[1]....
        /*0058*/ 	.word	0xffffffff


	//   ....[2]....
        /*005c*/ 	.word	0xffffffff


	//   ....[3]....
        /*0060*/ 	.word	0xffffffff


	//   ....[4]....
        /*0064*/ 	.word	0xffffffff


	//   ....[5]....
        /*0068*/ 	.word	0xffffffff


	//   ....[6]....
        /*006c*/ 	.word	0xffffffff


	//   ....[7]....
        /*0070*/ 	.word	0xffffffff


	//   ....[8]....
        /*0074*/ 	.word	0xffffffff


	//   ....[9]....
        /*0078*/ 	.word	0xffffffff


	//   ....[10]....
        /*007c*/ 	.word	0xffffffff


	//   ....[11]....
        /*0080*/ 	.word	0xffffffff


	//   ....[12]....
        /*0084*/ 	.word	0xffffffff


	//   ....[13]....
        /*0088*/ 	.word	0xffffffff


	//----- nvinfo : EIATTR_COOP_GROUP_INSTR_OFFSETS
	.align		4
.L_19:
        /*008c*/ 	.byte	0x04, 0x28
        /*008e*/ 	.short	(.L_21 - .L_20)


	//   ....[0]....
.L_20:
        /*0090*/ 	.word	0x00000210


	//   ....[1]....
        /*0094*/ 	.word	0x00000230


	//   ....[2]....
        /*0098*/ 	.word	0x00000240


	//   ....[3]....
        /*009c*/ 	.word	0x00000250


	//   ....[4]....
        /*00a0*/ 	.word	0x00000280


	//   ....[5]....
        /*00a4*/ 	.word	0x000002a0


	//   ....[6]....
        /*00a8*/ 	.word	0x000002c0


	//   ....[7]....
        /*00ac*/ 	.word	0x000002d0


	//   ....[8]....
        /*00b0*/ 	.word	0x00000310


	//   ....[9]....
        /*00b4*/ 	.word	0x00000340


	//   ....[10]....
        /*00b8*/ 	.word	0x00000370


	//   ....[11]....
        /*00bc*/ 	.word	0x000003a0


	//   ....[12]....
        /*00c0*/ 	.word	0x000004c0


	//   ....[13]....
        /*00c4*/ 	.word	0x000004f0


	//----- nvinfo : EIATTR_EXIT_INSTR_OFFSETS
	.align		4
.L_21:
        /*00c8*/ 	.byte	0x04, 0x1c
        /*00ca*/ 	.short	(.L_23 - .L_22)


	//   ....[0]....
.L_22:
        /*00cc*/ 	.word	0x00000680


	//   ....[1]....
        /*00d0*/ 	.word	0x000006a0


	//----- nvinfo : EIATTR_REQNTID
	.align		4
.L_23:
        /*00d4*/ 	.byte	0x04, 0x10
        /*00d6*/ 	.short	(.L_25 - .L_24)
.L_24:
        /*00d8*/ 	.word	0x00000080
        /*00dc*/ 	.word	0x00000001
        /*00e0*/ 	.word	0x00000001


	//----- nvinfo : EIATTR_CBANK_PARAM_SIZE
	.align		4
.L_25:
        /*00e4*/ 	.byte	0x03, 0x19
        /*00e6*/ 	.short	0x0018


	//----- nvinfo : EIATTR_PARAM_CBANK
	.align		4
        /*00e8*/ 	.byte	0x04, 0x0a
        /*00ea*/ 	.short	(.L_27 - .L_26)
	.align		4
.L_26:
        /*00ec*/ 	.word	index@(.nv.constant0.triton_per_fused_add_mean_relu_11)
        /*00f0*/ 	.short	0x0210
        /*00f2*/ 	.short	0x0018


	//----- nvinfo : EIATTR_SW_WAR
	.align		4
.L_27:
        /*00f4*/ 	.byte	0x04, 0x36
        /*00f6*/ 	.short	(.L_29 - .L_28)
.L_28:
        /*00f8*/ 	.word	0x00000008
.L_29:


//--------------------- .nv.callgraph             --------------------------
	.section	.nv.callgraph,"",@"SHT_CUDA_CALLGRAPH"
	.align	4
	.sectionentsize	8
	.align		4
        /*0000*/ 	.word	0x00000000
	.align		4
        /*0004*/ 	.word	0xffffffff
	.align		4
        /*0008*/ 	.word	0x00000000
	.align		4
        /*000c*/ 	.word	0xfffffffe
	.align		4
        /*0010*/ 	.word	0x00000000
	.align		4
        /*0014*/ 	.word	0xfffffffd
	.align		4
        /*0018*/ 	.word	0x00000000
	.align		4
        /*001c*/ 	.word	0xfffffffc


//--------------------- .text.triton_per_fused_add_mean_relu_11 --------------------------
	.section	.text.triton_per_fused_add_mean_relu_11,"ax",@progbits
	.sectionflags	@"SHF_BARRIERS=1"
	.align	128
        .global         triton_per_fused_add_mean_relu_11
        .type           triton_per_fused_add_mean_relu_11,@function
        .size           triton_per_fused_add_mean_relu_11,(.L_x_1 - triton_per_fused_add_mean_relu_11)
        .other          triton_per_fused_add_mean_relu_11,@"STO_CUDA_ENTRY STV_DEFAULT"
triton_per_fused_add_mean_relu_11:
.text.triton_per_fused_add_mean_relu_11:
[----:B------:R-:W0:Y:S02]  /*0000*/  LDC R1, c[0x0][0x28] ;  /* 0x00000a00ff017b82 */ /* 0x000e240000000800 */
[----:B------:R-:W1:Y:S01]  /*0010*/  S2R R0, SR_CTAID.X ;  /* 0x0000000000007919 */ /* 0x000e620000002500 */
[----:B------:R-:W2:Y:S01]  /*0020*/  LDC.64 R6, c[0x0][0x218] ;  /* 0x00008600ff067b82 */ /* 0x000ea20000000a00 */
[----:B------:R-:W-:Y:S01]  /*0030*/  ULDC.64 UR6, c[0x0][0x208] ;  /* 0x0000820000067ab9 */ /* 0x000fe20000000a00 */
[----:B------:R-:W3:Y:S01]  /*0040*/  S2R R3, SR_TID.X ;  /* 0x0000000000037919 */ /* 0x000ee20000002100 */
[----:B-1----:R-:W-:Y:S02]  /*0050*/  IMAD.SHL.U32 R0, R0, 0x10, RZ ;  /* 0x0000001000007824 */ /* 0x002fe400078e00ff */
[C---:B---3--:R-:W-:Y:S02]  /*0060*/  IMAD.SHL.U32 R9, R3.reuse, 0x4, RZ ;  /* 0x0000000403097824 */ /* 0x048fe400078e00ff */
[----:B------:R-:W-:-:S03]  /*0070*/  IMAD.SHL.U32 R8, R3, 0x20, RZ ;  /* 0x0000002003087824 */ /* 0x000fc600078e00ff */
[----:B------:R-:W-:Y:S02]  /*0080*/  LOP3.LUT R4, R0, 0xc, R9, 0xf8, !PT ;  /* 0x0000000c00047812 */ /* 0x000fe400078ef809 */
[----:B------:R-:W-:Y:S02]  /*0090*/  LOP3.LUT R8, R8, 0xf80, RZ, 0xc0, !PT ;  /* 0x00000f8008087812 */ /* 0x000fe400078ec0ff */
[----:B------:R-:W-:Y:S02]  /*00a0*/  SHF.R.S32.HI R5, RZ, 0x1f, R4 ;  /* 0x0000001fff057819 */ /* 0x000fe40000011404 */
[----:B------:R-:W-:Y:S02]  /*00b0*/  ISETP.GE.AND P0, PT, R4, 0x200, PT ;  /* 0x000002000400780c */ /* 0x000fe40003f06270 */
[----:B------:R-:W-:-:S04]  /*00c0*/  LEA.HI R5, R5, R4, RZ, 0x7 ;  /* 0x0000000405057211 */ /* 0x000fc800078f38ff */
[C---:B------:R-:W-:Y:S01]  /*00d0*/  LOP3.LUT R11, R5.reuse, 0xffffff80, RZ, 0xc0, !PT ;  /* 0xffffff80050b7812 */ /* 0x040fe200078ec0ff */
[----:B------:R-:W-:-:S03]  /*00e0*/  IMAD.SHL.U32 R5, R5, 0x20, RZ ;  /* 0x0000002005057824 */ /* 0x000fc600078e00ff */
[----:B------:R-:W-:Y:S02]  /*00f0*/  IADD3 R8, R8, R4, -R11 ;  /* 0x0000000408087210 */ /* 0x000fe40007ffe80b */
[----:B------:R-:W-:-:S05]  /*0100*/  LOP3.LUT R5, R5, 0xfffff000, RZ, 0xc0, !PT ;  /* 0xfffff00005057812 */ /* 0x000fca00078ec0ff */
[----:B------:R-:W-:-:S04]  /*0110*/  IMAD.IADD R5, R8, 0x1, R5 ;  /* 0x0000000108057824 */ /* 0x000fc800078e0205 */
[----:B--2---:R-:W-:Y:S01]  /*0120*/  IMAD.WIDE R10, R5, 0x4, R6 ;  /* 0x00000004050a7825 */ /* 0x004fe200078e0206 */
[----:B------:R-:W-:Y:S02]  /*0130*/  CS2R R4, SRZ ;  /* 0x0000000000047805 */ /* 0x000fe4000001ff00 */
[----:B------:R-:W-:-:S06]  /*0140*/  CS2R R6, SRZ ;  /* 0x0000000000067805 */ /* 0x000fcc000001ff00 */
[----:B------:R-:W2:Y:S01]  /*0150*/  @!P0 LDG.E.128 R4, desc[UR6][R10.64] ;  /* 0x000000060a048981 */ /* 0x000ea2000c1e1d00 */
[----:B------:R-:W1:Y:S01]  /*0160*/  S2UR UR5, SR_CgaCtaId ;  /* 0x00000000000579c3 */ /* 0x000e620000008800 */
[----:B------:R-:W-:Y:S01]  /*0170*/  UMOV UR4, 0x400 ;  /* 0x0000040000047882 */ /* 0x000fe20000000000 */
[----:B------:R-:W-:Y:S01]  /*0180*/  ISETP.GE.AND P1, PT, R3, 0x40, PT ;  /* 0x000000400300780c */ /* 0x000fe20003f26270 */
[----:B-1----:R-:W-:Y:S01]  /*0190*/  UPRMT UR4, UR5, 0x654, UR4 ;  /* 0x0000065405047896 */ /* 0x002fe20008000004 */
[----:B--2---:R-:W-:Y:S02]  /*01a0*/  SEL R4, R4, RZ, !P0 ;  /* 0x000000ff04047207 */ /* 0x004fe40004000000 */
[----:B------:R-:W-:Y:S02]  /*01b0*/  SEL R5, R5, RZ, !P0 ;  /* 0x000000ff05057207 */ /* 0x000fe40004000000 */
[----:B------:R-:W-:Y:S02]  /*01c0*/  SEL R6, R6, RZ, !P0 ;  /* 0x000000ff06067207 */ /* 0x000fe40004000000 */
[----:B------:R-:W-:-:S02]  /*01d0*/  SEL R7, R7, RZ, !P0 ;  /* 0x000000ff07077207 */ /* 0x000fc40004000000 */
[----:B------:R-:W-:Y:S02]  /*01e0*/  FSEL R4, R4, RZ, !P0 ;  /* 0x000000ff04047208 */ /* 0x000fe40004000000 */
[----:B------:R-:W-:Y:S02]  /*01f0*/  FSEL R5, R5, RZ, !P0 ;  /* 0x000000ff05057208 */ /* 0x000fe40004000000 */
[----:B------:R-:W-:Y:S01]  /*0200*/  FSEL R6, R6, RZ, !P0 ;  /* 0x000000ff06067208 */ /* 0x000fe20004000000 */
[----:B------:R-:W1:Y:S01]  /*0210*/  SHFL.BFLY PT, R13, R4, 0x10, 0x1f ;  /* 0x0e001f00040d7f89 */ /* 0x000e6200000e0000 */
[----:B------:R-:W-:-:S03]  /*0220*/  FSEL R7, R7, RZ, !P0 ;  /* 0x000000ff07077208 */ /* 0x000fc60004000000 */
[----:B------:R-:W2:Y:S04]  /*0230*/  SHFL.BFLY PT, R8, R5, 0x10, 0x1f ;  /* 0x0e001f0005087f89 */ /* 0x000ea800000e0000 */
[----:B------:R-:W3:Y:S04]  /*0240*/  SHFL.BFLY PT, R11, R6, 0x10, 0x1f ;  /* 0x0e001f00060b7f89 */ /* 0x000ee800000e0000 */
[----:B------:R-:W4:Y:S01]  /*0250*/  SHFL.BFLY PT, R12, R7, 0x10, 0x1f ;  /* 0x0e001f00070c7f89 */ /* 0x000f2200000e0000 */
[----:B-1----:R-:W-:Y:S01]  /*0260*/  FADD R13, R4, R13 ;  /* 0x0000000d040d7221 */ /* 0x002fe20000000000 */
[----:B--2---:R-:W-:-:S04]  /*0270*/  FADD R10, R5, R8 ;  /* 0x00000008050a7221 */ /* 0x004fc80000000000 */
[----:B------:R-:W1:Y:S01]  /*0280*/  SHFL.BFLY PT, R8, R13, 0x8, 0x1f ;  /* 0x0d001f000d087f89 */ /* 0x000e6200000e0000 */
[----:B---3--:R-:W-:-:S03]  /*0290*/  FADD R14, R6, R11 ;  /* 0x0000000b060e7221 */ /* 0x008fc60000000000 */
[----:B------:R-:W2:Y:S01]  /*02a0*/  SHFL.BFLY PT, R11, R10, 0x8, 0x1f ;  /* 0x0d001f000a0b7f89 */ /* 0x000ea200000e0000 */
[----:B----4-:R-:W-:-:S03]  /*02b0*/  FADD R17, R7, R12 ;  /* 0x0000000c07117221 */ /* 0x010fc60000000000 */
[----:B------:R-:W3:Y:S04]  /*02c0*/  SHFL.BFLY PT, R15, R14, 0x8, 0x1f ;  /* 0x0d001f000e0f7f89 */ /* 0x000ee800000e0000 */
[----:B------:R-:W4:Y:S01]  /*02d0*/  SHFL.BFLY PT, R4, R17, 0x8, 0x1f ;  /* 0x0d001f0011047f89 */ /* 0x000f2200000e0000 */
[----:B-1----:R-:W-:Y:S01]  /*02e0*/  FADD R5, R13, R8 ;  /* 0x000000080d057221 */ /* 0x002fe20000000000 */
[----:B------:R-:W-:Y:S01]  /*02f0*/  SHF.R.U32.HI R8, RZ, 0x5, R3 ;  /* 0x00000005ff087819 */ /* 0x000fe20000011603 */
[----:B--2---:R-:W-:-:S03]  /*0300*/  FADD R11, R10, R11 ;  /* 0x0000000b0a0b7221 */ /* 0x004fc60000000000 */
[----:B------:R-:W1:Y:S01]  /*0310*/  SHFL.BFLY PT, R6, R5, 0x4, 0x1f ;  /* 0x0c801f0005067f89 */ /* 0x000e6200000e0000 */
[----:B------:R-:W-:Y:S01]  /*0320*/  SGXT.U32 R8, R8, 0x2 ;  /* 0x000000020808781a */ /* 0x000fe20000000000 */
[----:B---3--:R-:W-:Y:S02]  /*0330*/  FADD R15, R14, R15 ;  /* 0x0000000f0e0f7221 */ /* 0x008fe40000000000 */
[----:B------:R-:W2:Y:S01]  /*0340*/  SHFL.BFLY PT, R12, R11, 0x4, 0x1f ;  /* 0x0c801f000b0c7f89 */ /* 0x000ea200000e0000 */
[----:B------:R-:W-:Y:S01]  /*0350*/  LOP3.LUT R10, R9, 0xc, RZ, 0xc0, !PT ;  /* 0x0000000c090a7812 */ /* 0x000fe200078ec0ff */
[----:B----4-:R-:W-:Y:S02]  /*0360*/  FADD R7, R17, R4 ;  /* 0x0000000411077221 */ /* 0x010fe40000000000 */
[----:B------:R-:W3:Y:S01]  /*0370*/  SHFL.BFLY PT, R16, R15, 0x4, 0x1f ;  /* 0x0c801f000f107f89 */ /* 0x000ee200000e0000 */
[----:B------:R-:W-:Y:S01]  /*0380*/  LOP3.LUT R4, R3, 0x1f, RZ, 0xc0, !PT ;  /* 0x0000001f03047812 */ /* 0x000fe200078ec0ff */
[----:B------:R-:W-:-:S02]  /*0390*/  IMAD.SHL.U32 R13, R10, 0x10, RZ ;  /* 0x000000100a0d7824 */ /* 0x000fc400078e00ff */
[----:B------:R-:W4:Y:S01]  /*03a0*/  SHFL.BFLY PT, R18, R7, 0x4, 0x1f ;  /* 0x0c801f0007127f89 */ /* 0x000f2200000e0000 */
[----:B------:R-:W-:Y:S01]  /*03b0*/  ISETP.GE.U32.AND P0, PT, R4, 0x4, PT ;  /* 0x000000040400780c */ /* 0x000fe20003f06070 */
[----:B------:R-:W-:-:S05]  /*03c0*/  IMAD.SHL.U32 R4, R8, 0x4, RZ ;  /* 0x0000000408047824 */ /* 0x000fca00078e00ff */
[----:B------:R-:W-:Y:S01]  /*03d0*/  LOP3.LUT R4, R13, R4, RZ, 0xfc, !PT ;  /* 0x000000040d047212 */ /* 0x000fe200078efcff */
[----:B-1----:R-:W-:Y:S01]  /*03e0*/  FADD R17, R5, R6 ;  /* 0x0000000605117221 */ /* 0x002fe20000000000 */
[----:B--2---:R-:W-:-:S05]  /*03f0*/  FADD R19, R11, R12 ;  /* 0x0000000c0b137221 */ /* 0x004fca0000000000 */
[----:B------:R-:W-:Y:S01]  /*0400*/  @!P0 STS [R4+UR4], R17 ;  /* 0x0000001104008988 */ /* 0x000fe20008000804 */
[----:B---3--:R-:W-:-:S03]  /*0410*/  FADD R15, R15, R16 ;  /* 0x000000100f0f7221 */ /* 0x008fc60000000000 */
[----:B------:R-:W-:Y:S01]  /*0420*/  @!P0 STS [R4+UR4+0x10], R19 ;  /* 0x0000101304008988 */ /* 0x000fe20008000804 */
[----:B----4-:R-:W-:-:S03]  /*0430*/  FADD R7, R7, R18 ;  /* 0x0000001207077221 */ /* 0x010fc60000000000 */
[----:B------:R1:W-:Y:S04]  /*0440*/  @!P0 STS [R4+UR4+0x20], R15 ;  /* 0x0000200f04008988 */ /* 0x0003e80008000804 */
[----:B------:R-:W-:Y:S01]  /*0450*/  @!P0 STS [R4+UR4+0x30], R7 ;  /* 0x0000300704008988 */ /* 0x000fe20008000804 */
[----:B------:R-:W-:Y:S01]  /*0460*/  BAR.SYNC.DEFER_BLOCKING 0x0 ;  /* 0x0000000000007b1d */ /* 0x000fe20000010000 */
[----:B------:R-:W-:Y:S01]  /*0470*/  LOP3.LUT P0, RZ, R3, 0x3, RZ, 0xc0, !PT ;  /* 0x0000000303ff7812 */ /* 0x000fe2000780c0ff */
[----:B-1----:R-:W-:-:S03]  /*0480*/  VIADD R15, R13, UR4 ;  /* 0x000000040d0f7c36 */ /* 0x002fc60008000000 */
[C---:B------:R-:W-:Y:S01]  /*0490*/  ISETP.LT.AND P0, PT, R3.reuse, 0x40, !P0 ;  /* 0x000000400300780c */ /* 0x040fe20004701270 */
[----:B------:R-:W-:Y:S01]  /*04a0*/  IMAD R15, R10, -0xc, R15 ;  /* 0xfffffff40a0f7824 */ /* 0x000fe200078e020f */
[----:B------:R-:W1:Y:S04]  /*04b0*/  @!P1 LDS R2, [R9+UR4] ;  /* 0x0000000409029984 */ /* 0x000e680008000800 */
[----:B-1----:R-:W1:Y:S02]  /*04c0*/  SHFL.BFLY PT, R5, R2, 0x2, 0x1f ;  /* 0x0c401f0002057f89 */ /* 0x002e6400000e0000 */
[----:B-1----:R-:W-:Y:S01]  /*04d0*/  FADD R11, R2, R5 ;  /* 0x00000005020b7221 */ /* 0x002fe20000000000 */
[----:B------:R-:W-:-:S04]  /*04e0*/  LOP3.LUT R2, R3, 0xf, RZ, 0xc0, !PT ;  /* 0x0000000f03027812 */ /* 0x000fc800078ec0ff */
[----:B------:R-:W1:Y:S01]  /*04f0*/  SHFL.BFLY PT, R6, R11, 0x1, 0x1f ;  /* 0x0c201f000b067f89 */ /* 0x000e6200000e0000 */
[----:B------:R-:W-:Y:S02]  /*0500*/  LEA R14, R2, UR4, 0x2 ;  /* 0x00000004020e7c11 */ /* 0x000fe4000f8e10ff */
[----:B------:R-:W-:Y:S02]  /*0510*/  SHF.R.U32.HI R2, RZ, 0x4, R3 ;  /* 0x00000004ff027819 */ /* 0x000fe40000011603 */
[----:B------:R-:W-:Y:S02]  /*0520*/  LOP3.LUT R3, R0, 0xf, R3, 0xf8, !PT ;  /* 0x0000000f00037812 */ /* 0x000fe400078ef803 */
[----:B------:R-:W-:Y:S01]  /*0530*/  SGXT.U32 R2, R2, 0x1 ;  /* 0x000000010202781a */ /* 0x000fe20000000000 */
[----:B-1----:R-:W-:Y:S02]  /*0540*/  FADD R12, R11, R6 ;  /* 0x000000060b0c7221 */ /* 0x002fe40000000000 */
[----:B------:R-:W1:Y:S03]  /*0550*/  LDC.64 R10, c[0x0][0x210] ;  /* 0x00008400ff0a7b82 */ /* 0x000e660000000a00 */
[----:B------:R2:W-:Y:S05]  /*0560*/  @P0 STS [R9+UR4], R12 ;  /* 0x0000000c09000988 */ /* 0x0005ea0008000804 */
[----:B------:R-:W-:Y:S01]  /*0570*/  BAR.SYNC.DEFER_BLOCKING 0x0 ;  /* 0x0000000000007b1d */ /* 0x000fe20000010000 */
[----:B--2---:R-:W-:-:S05]  /*0580*/  IMAD.SHL.U32 R9, R8, 0x2, RZ ;  /* 0x0000000208097824 */ /* 0x004fca00078e00ff */
[----:B------:R-:W-:-:S04]  /*0590*/  LOP3.LUT P0, RZ, R9, R2, RZ, 0xfc, !PT ;  /* 0x0000000209ff7212 */ /* 0x000fc8000780fcff */
[C---:B------:R-:W-:Y:S01]  /*05a0*/  ISETP.LT.AND P0, PT, R3.reuse, 0x200, !P0 ;  /* 0x000002000300780c */ /* 0x040fe20004701270 */
[----:B-1----:R-:W-:Y:S01]  /*05b0*/  IMAD.WIDE R2, R3, 0x4, R10 ;  /* 0x0000000403027825 */ /* 0x002fe200078e020a */
[----:B------:R-:W-:Y:S04]  /*05c0*/  LDS R4, [R13+UR4] ;  /* 0x000000040d047984 */ /* 0x000fe80008000800 */
[----:B------:R-:W-:Y:S04]  /*05d0*/  LDS R5, [R13+UR4+0x10] ;  /* 0x000010040d057984 */ /* 0x000fe80008000800 */
[----:B------:R-:W-:Y:S04]  /*05e0*/  LDS R6, [R13+UR4+0x20] ;  /* 0x000020040d067984 */ /* 0x000fe80008000800 */
[----:B------:R-:W1:Y:S01]  /*05f0*/  LDS R7, [R13+UR4+0x30] ;  /* 0x000030040d077984 */ /* 0x000e620008000800 */
[----:B------:R-:W-:Y:S06]  /*0600*/  BAR.SYNC.DEFER_BLOCKING 0x0 ;  /* 0x0000000000007b1d */ /* 0x000fec0000010000 */
[----:B-1----:R-:W-:Y:S02]  /*0610*/  STS.128 [R15], R4 ;  /* 0x000000040f007388 */ /* 0x002fe40000000c00 */
[----:B------:R-:W-:Y:S06]  /*0620*/  BAR.SYNC.DEFER_BLOCKING 0x0 ;  /* 0x0000000000007b1d */ /* 0x000fec0000010000 */
[----:B------:R-:W1:Y:S02]  /*0630*/  LDS R14, [R14] ;  /* 0x000000000e0e7984 */ /* 0x000e640000000800 */
[----:B-1----:R-:W-:Y:S01]  /*0640*/  FMUL R0, R14, 0.000244140625 ;  /* 0x398000000e007820 */ /* 0x002fe20000400000 */
[----:B------:R-:W-:Y:S04]  /*0650*/  BAR.SYNC.DEFER_BLOCKING 0x0 ;  /* 0x0000000000007b1d */ /* 0x000fe80000010000 */
[----:B------:R-:W-:-:S04]  /*0660*/  FSETP.GEU.AND P1, PT, R0, RZ, PT ;  /* 0x000000ff0000720b */ /* 0x000fc80003f2e000 */
[----:B------:R-:W-:Y:S01]  /*0670*/  FSEL R5, R0, RZ, P1 ;  /* 0x000000ff00057208 */ /* 0x000fe20000800000 */
[----:B------:R-:W-:Y:S08]  /*0680*/  @!P0 EXIT ;  /* 0x000000000000894d */ /* 0x000ff00003800000 */
[----:B------:R-:W-:Y:S01]  /*0690*/  STG.E desc[UR6][R2.64], R5 ;  /* 0x0000000502007986 */ /* 0x000fe2000c101906 */
[----:B------:R-:W-:Y:S05]  /*06a0*/  EXIT ;  /* 0x000000000000794d */ /* 0x000fea0003800000 */
.L_x_0:
[----:B------:R-:W-:-:S00]  /*06b0*/  BRA `(.L_x_0) ;  /* 0xfffffffc00fc7947 */ /* 0x000fc0000383ffff */
[----:B------:R-:W-:-:S00]  /*06c0*/  NOP ;  /* 0x0000000000007918 */ /* 0x000fc00000000000 */
        /* <DEDUP_REMOVED lines=11> */
.L_x_1:


//--------------------- .nv.shared.triton_per_fused_add_mean_relu_11 --------------------------
	.section	.nv.shared.triton_per_fused_add_mean_relu_11,"aw",@nobits
	.sectionflags	@""
	.align	16
	.zero		1024


//--------------------- .nv.constant0.triton_per_fused_add_mean_relu_11 --------------------------
	.section	.nv.constant0.triton_per_fused_add_mean_relu_11,"a",@progbits
	.sectionflags	@""
	.align	4
.nv.constant0.triton_per_fused_add_mean_relu_11:
	.zero		552
